	.headerflags	@"EF_CUDA_TEXMODE_UNIFIED EF_CUDA_64BIT_ADDRESS EF_CUDA_ACCELERATORS EF_CUDA_SM90 EF_CUDA_VIRTUAL_SM(EF_CUDA_SM90)"
	.elftype	@"ET_EXEC"


//--------------------- .nv.info                  --------------------------
	.section	.nv.info,"",@"SHT_CUDA_INFO"
	.align	4


	//----- nvinfo : EIATTR_REGCOUNT
	.align		4
        /*0000*/ 	.byte	0x04, 0x2f
        /*0002*/ 	.short	(.L_3 - .L_2)
	.align		4
.L_2:
        /*0004*/ 	.word	index@(triton_poi_fused__native_batch_norm_legit_no_training_convolution_relu_10)
        /*0008*/ 	.word	0x00000016


	//----- nvinfo : EIATTR_MIN_STACK_SIZE
	.align		4
.L_3:
        /*000c*/ 	.byte	0x04, 0x12
        /*000e*/ 	.short	(.L_5 - .L_4)
	.align		4
.L_4:
        /*0010*/ 	.word	index@(triton_poi_fused__native_batch_norm_legit_no_training_convolution_relu_10)
        /*0014*/ 	.word	0x00000000


	//----- nvinfo : EIATTR_FRAME_SIZE
	.align		4
.L_5:
        /*0018*/ 	.byte	0x04, 0x11
        /*001a*/ 	.short	(.L_7 - .L_6)
	.align		4
.L_6:
        /*001c*/ 	.word	index@(triton_poi_fused__native_batch_norm_legit_no_training_convolution_relu_10)
        /*0020*/ 	.word	0x00000000


	//----- nvinfo : EIATTR_MIN_STACK_SIZE
	.align		4
.L_7:
        /*0024*/ 	.byte	0x04, 0x12
        /*0026*/ 	.short	(.L_9 - .L_8)
	.align		4
.L_8:
        /*0028*/ 	.word	index@(triton_poi_fused__native_batch_norm_legit_no_training_convolution_relu_10)
        /*002c*/ 	.word	0x00000000
.L_9:


//--------------------- .nv.info.triton_poi_fused__native_batch_norm_legit_no_training_convolution_relu_10 --------------------------
	.section	.nv.info.triton_poi_fused__native_batch_norm_legit_no_training_convolution_relu_10,"",@"SHT_CUDA_INFO"
	.sectionflags	@""
	.align	4


	//----- nvinfo : EIATTR_CUDA_API_VERSION
	.align		4
        /*0000*/ 	.byte	0x04, 0x37
        /*0002*/ 	.short	(.L_11 - .L_10)
.L_10:
        /*0004*/ 	.word	0x0000007c


	//----- nvinfo : EIATTR_KPARAM_INFO
	.align		4
.L_11:
        /*0008*/ 	.byte	0x04, 0x17
        /*000a*/ 	.short	(.L_13 - .L_12)
.L_12:
        /*000c*/ 	.word	0x00000000
        /*0010*/ 	.short	0x0007
        /*0012*/ 	.short	0x0038
        /*0014*/ 	.byte	0x00, 0xf0, 0x11, 0x00


	//----- nvinfo : EIATTR_KPARAM_INFO
	.align		4
.L_13:
        /*0018*/ 	.byte	0x04, 0x17
        /*001a*/ 	.short	(.L_15 - .L_14)
.L_14:
        /*001c*/ 	.word	0x00000000
        /*0020*/ 	.short	0x0006
        /*0022*/ 	.short	0x0030
        /*0024*/ 	.byte	0x00, 0xf4, 0x21, 0x00


	//----- nvinfo : EIATTR_KPARAM_INFO
	.align		4
.L_15:
        /*0028*/ 	.byte	0x04, 0x17
        /*002a*/ 	.short	(.L_17 - .L_16)
.L_16:
        /*002c*/ 	.word	0x00000000
        /*0030*/ 	.short	0x0005
        /*0032*/ 	.short	0x0028
        /*0034*/ 	.byte	0x00, 0xf4, 0x21, 0x00


	//----- nvinfo : EIATTR_KPARAM_INFO
	.align		4
.L_17:
        /*0038*/ 	.byte	0x04, 0x17
        /*003a*/ 	.short	(.L_19 - .L_18)
.L_18:
        /*003c*/ 	.word	0x00000000
        /*0040*/ 	.short	0x0004
        /*0042*/ 	.short	0x0020
        /*0044*/ 	.byte	0x00, 0xf4, 0x21, 0x00


	//----- nvinfo : EIATTR_KPARAM_INFO
	.align		4
.L_19:
        /*0048*/ 	.byte	0x04, 0x17
        /*004a*/ 	.short	(.L_21 - .L_20)
.L_20:
        /*004c*/ 	.word	0x00000000
        /*0050*/ 	.short	0x0003
        /*0052*/ 	.short	0x0018
        /*0054*/ 	.byte	0x00, 0xf4, 0x21, 0x00


	//----- nvinfo : EIATTR_KPARAM_INFO
	.align		4
.L_21:
        /*0058*/ 	.byte	0x04, 0x17
        /*005a*/ 	.short	(.L_23 - .L_22)
.L_22:
        /*005c*/ 	.word	0x00000000
        /*0060*/ 	.short	0x0002
        /*0062*/ 	.short	0x0010
        /*0064*/ 	.byte	0x00, 0xf4, 0x21, 0x00


	//----- nvinfo : EIATTR_KPARAM_INFO
	.align		4
.L_23:
        /*0068*/ 	.byte	0x04, 0x17
        /*006a*/ 	.short	(.L_25 - .L_24)
.L_24:
        /*006c*/ 	.word	0x00000000
        /*0070*/ 	.short	0x0001
        /*0072*/ 	.short	0x0008
        /*0074*/ 	.byte	0x00, 0xf4, 0x21, 0x00


	//----- nvinfo : EIATTR_KPARAM_INFO
	.align		4
.L_25:
        /*0078*/ 	.byte	0x04, 0x17
        /*007a*/ 	.short	(.L_27 - .L_26)
.L_26:
        /*007c*/ 	.word	0x00000000
        /*0080*/ 	.short	0x0000
        /*0082*/ 	.short	0x0000
        /*0084*/ 	.byte	0x00, 0xf4, 0x21, 0x00


	//----- nvinfo : EIATTR_SPARSE_MMA_MASK
	.align		4
.L_27:
        /*0088*/ 	.byte	0x03, 0x50
        /*008a*/ 	.short	0x0000


	//----- nvinfo : EIATTR_MAXREG_COUNT
	.align		4
        /*008c*/ 	.byte	0x03, 0x1b
        /*008e*/ 	.short	0x00ff


	//----- nvinfo : EIATTR_EXIT_INSTR_OFFSETS
	.align		4
        /*0090*/ 	.byte	0x04, 0x1c
        /*0092*/ 	.short	(.L_29 - .L_28)


	//   ....[0]....
.L_28:
        /*0094*/ 	.word	0x00000420


	//----- nvinfo : EIATTR_REQNTID
	.align		4
.L_29:
        /*0098*/ 	.byte	0x04, 0x10
        /*009a*/ 	.short	(.L_31 - .L_30)
.L_30:
        /*009c*/ 	.word	0x00000100
        /*00a0*/ 	.word	0x00000001
        /*00a4*/ 	.word	0x00000001


	//----- nvinfo : EIATTR_CBANK_PARAM_SIZE
	.align		4
.L_31:
        /*00a8*/ 	.byte	0x03, 0x19
        /*00aa*/ 	.short	0x003c


	//----- nvinfo : EIATTR_PARAM_CBANK
	.align		4
        /*00ac*/ 	.byte	0x04, 0x0a
        /*00ae*/ 	.short	(.L_33 - .L_32)
	.align		4
.L_32:
        /*00b0*/ 	.word	index@(.nv.constant0.triton_poi_fused__native_batch_norm_legit_no_training_convolution_relu_10)
        /*00b4*/ 	.short	0x0210
        /*00b6*/ 	.short	0x003c


	//----- nvinfo : EIATTR_SW_WAR
	.align		4
.L_33:
        /*00b8*/ 	.byte	0x04, 0x36
        /*00ba*/ 	.short	(.L_35 - .L_34)
.L_34:
        /*00bc*/ 	.word	0x00000008
.L_35:


//--------------------- .nv.callgraph             --------------------------
	.section	.nv.callgraph,"",@"SHT_CUDA_CALLGRAPH"
	.align	4
	.sectionentsize	8
	.align		4
        /*0000*/ 	.word	0x00000000
	.align		4
        /*0004*/ 	.word	0xffffffff
	.align		4
        /*0008*/ 	.word	0x00000000
	.align		4
        /*000c*/ 	.word	0xfffffffe
	.align		4
        /*0010*/ 	.word	0x00000000
	.align		4
        /*0014*/ 	.word	0xfffffffd
	.align		4
        /*0018*/ 	.word	0x00000000
	.align		4
        /*001c*/ 	.word	0xfffffffc


//--------------------- .nv.constant4             --------------------------
	.section	.nv.constant4,"a",@progbits
	.align	8
	.align		8
.nv.constant4:
        /*0000*/ 	.dword	_$_str
	.align		8
        /*0008*/ 	.dword	_$_str_$_2


//--------------------- .text.triton_poi_fused__native_batch_norm_legit_no_training_convolution_relu_10 --------------------------
	.section	.text.triton_poi_fused__native_batch_norm_legit_no_training_convolution_relu_10,"ax",@progbits
	.align	128
        .global         triton_poi_fused__native_batch_norm_legit_no_training_convolution_relu_10
        .type           triton_poi_fused__native_batch_norm_legit_no_training_convolution_relu_10,@function
        .size           triton_poi_fused__native_batch_norm_legit_no_training_convolution_relu_10,(.L_x_1 - triton_poi_fused__native_batch_norm_legit_no_training_convolution_relu_10)
        .other          triton_poi_fused__native_batch_norm_legit_no_training_convolution_relu_10,@"STO_CUDA_ENTRY STV_DEFAULT"
triton_poi_fused__native_batch_norm_legit_no_training_convolution_relu_10:
.text.triton_poi_fused__native_batch_norm_legit_no_training_convolution_relu_10:
[----:B------:R-:W-:Y:S01]  /*0000*/  LDC R1, c[0x0][0x28] ;  /* 0x00000a00ff017b82 */ /* 0x000fe20000000800 */
[----:B------:R-:W1:Y:S07]  /*0010*/  S2R R0, SR_TID.X ;  /* 0x0000000000007919 */ /* 0x000e6e0000002100 */
[----:B------:R-:W2:Y:S01]  /*0020*/  LDC.64 R6, c[0x0][0x228] ;  /* 0x00008a00ff067b82 */ /* 0x000ea20000000a00 */
[----:B------:R-:W-:Y:S01]  /*0030*/  ULDC.64 UR4, c[0x0][0x208] ;  /* 0x0000820000047ab9 */ /* 0x000fe20000000a00 */
[----:B------:R-:W3:Y:S06]  /*0040*/  S2R R3, SR_CTAID.X ;  /* 0x0000000000037919 */ /* 0x000eec0000002500 */
[----:B------:R-:W4:Y:S08]  /*0050*/  LDC.64 R12, c[0x0][0x218] ;  /* 0x00008600ff0c7b82 */ /* 0x000f300000000a00 */
[----:B------:R-:W5:Y:S08]  /*0060*/  LDC.64 R14, c[0x0][0x220] ;  /* 0x00008800ff0e7b82 */ /* 0x000f700000000a00 */
[----:B------:R-:W5:Y:S01]  /*0070*/  LDC.64 R10, c[0x0][0x238] ;  /* 0x00008e00ff0a7b82 */ /* 0x000f620000000a00 */
[----:B-1----:R-:W-:-:S07]  /*0080*/  SHF.L.U32 R0, R0, 0x1, RZ ;  /* 0x0000000100007819 */ /* 0x002fce00000006ff */
[----:B------:R-:W1:Y:S01]  /*0090*/  LDC.64 R16, c[0x0][0x230] ;  /* 0x00008c00ff107b82 */ /* 0x000e620000000a00 */
[----:B------:R-:W-:-:S04]  /*00a0*/  LOP3.LUT R0, R0, 0x1fe, RZ, 0xc0, !PT ;  /* 0x000001fe00007812 */ /* 0x000fc800078ec0ff */
[----:B---3--:R-:W-:-:S05]  /*00b0*/  LEA R0, R3, R0, 0x9 ;  /* 0x0000000003007211 */ /* 0x008fca00078e48ff */
[----:B------:R-:W-:-:S05]  /*00c0*/  IMAD.HI R2, R0, 0x2aaaaaab, RZ ;  /* 0x2aaaaaab00027827 */ /* 0x000fca00078e02ff */
[----:B------:R-:W-:-:S04]  /*00d0*/  SHF.R.U32.HI R3, RZ, 0x1f, R2 ;  /* 0x0000001fff037819 */ /* 0x000fc80000011602 */
[----:B------:R-:W-:-:S05]  /*00e0*/  LEA.HI R3, R2, R3, RZ, 0x1c ;  /* 0x0000000302037211 */ /* 0x000fca00078fe0ff */
[----:B------:R-:W-:Y:S02]  /*00f0*/  IMAD R8, R3, -0x60, R0 ;  /* 0xffffffa003087824 */ /* 0x000fe400078e0200 */
[----:B------:R-:W3:Y:S02]  /*0100*/  LDC.64 R2, c[0x0][0x210] ;  /* 0x00008400ff027b82 */ /* 0x000ee40000000a00 */
[----:B--2---:R-:W-:-:S06]  /*0110*/  IMAD.WIDE R6, R8, 0x4, R6 ;  /* 0x0000000408067825 */ /* 0x004fcc00078e0206 */
[----:B------:R-:W2:Y:S01]  /*0120*/  LDG.E.EL.64 R6, desc[UR4][R6.64] ;  /* 0x0000000406067981 */ /* 0x000ea2000c2e1b00 */
[----:B----4-:R-:W-:-:S04]  /*0130*/  IMAD.WIDE R12, R8, 0x4, R12 ;  /* 0x00000004080c7825 */ /* 0x010fc800078e020c */
[C---:B-----5:R-:W-:Y:S02]  /*0140*/  IMAD.WIDE R14, R8.reuse, 0x4, R14 ;  /* 0x00000004080e7825 */ /* 0x060fe400078e020e */
[----:B------:R-:W4:Y:S02]  /*0150*/  LDG.E.EL.64 R12, desc[UR4][R12.64] ;  /* 0x000000040c0c7981 */ /* 0x000f24000c2e1b00 */
[C---:B0-----:R-:W-:Y:S02]  /*0160*/  IMAD.WIDE R10, R8.reuse, 0x4, R10 ;  /* 0x00000004080a7825 */ /* 0x041fe400078e020a */
[----:B------:R-:W5:Y:S02]  /*0170*/  LDG.E.EL.64 R14, desc[UR4][R14.64] ;  /* 0x000000040e0e7981 */ /* 0x000f64000c2e1b00 */
[----:B-1----:R-:W-:Y:S02]  /*0180*/  IMAD.WIDE R16, R8, 0x4, R16 ;  /* 0x0000000408107825 */ /* 0x002fe400078e0210 */
[----:B------:R-:W4:Y:S02]  /*0190*/  LDG.E.EL.64 R10, desc[UR4][R10.64] ;  /* 0x000000040a0a7981 */ /* 0x000f24000c2e1b00 */
[----:B---3--:R-:W-:-:S02]  /*01a0*/  IMAD.WIDE R2, R0, 0x4, R2 ;  /* 0x0000000400027825 */ /* 0x008fc400078e0202 */
[----:B------:R0:W3:Y:S04]  /*01b0*/  LDG.E.EL.64 R8, desc[UR4][R16.64] ;  /* 0x0000000410087981 */ /* 0x0000e8000c2e1b00 */
[----:B------:R-:W4:Y:S01]  /*01c0*/  LDG.E.64 R4, desc[UR4][R2.64] ;  /* 0x0000000402047981 */ /* 0x000f22000c1e1b00 */
[----:B0-----:R-:W-:Y:S01]  /*01d0*/  HFMA2.MMA R16, -RZ, RZ, 1.625, 0 ;  /* 0x3e800000ff107435 */ /* 0x001fe200000001ff */
[----:B--2---:R-:W-:Y:S01]  /*01e0*/  FADD R6, R6, 9.9999997473787516356e-06 ;  /* 0x3727c5ac06067421 */ /* 0x004fe20000000000 */
[----:B------:R-:W-:-:S03]  /*01f0*/  FADD R7, R7, 9.9999997473787516356e-06 ;  /* 0x3727c5ac07077421 */ /* 0x000fc60000000000 */
[----:B------:R-:W0:Y:S08]  /*0200*/  MUFU.SQRT R18, R6 ;  /* 0x0000000600127308 */ /* 0x000e300000002000 */
[----:B------:R1:W2:Y:S01]  /*0210*/  MUFU.SQRT R19, R7 ;  /* 0x0000000700137308 */ /* 0x0002a20000002000 */
[C---:B0-----:R-:W-:Y:S02]  /*0220*/  FSETP.GT.AND P0, PT, R18.reuse, 8.50705917302346158658e+37, PT ;  /* 0x7e8000001200780b */ /* 0x041fe40003f04000 */
[----:B------:R-:W-:Y:S01]  /*0230*/  FSETP.GEU.AND P2, PT, R18, 1.175494350822287508e-38, PT ;  /* 0x008000001200780b */ /* 0x000fe20003f4e000 */
[----:B-1----:R-:W0:Y:S01]  /*0240*/  LDC.64 R6, c[0x0][0x240] ;  /* 0x00009000ff067b82 */ /* 0x002e220000000a00 */
[----:B--2---:R-:W-:-:S02]  /*0250*/  FSETP.GT.AND P1, PT, R19, 8.50705917302346158658e+37, PT ;  /* 0x7e8000001300780b */ /* 0x004fc40003f24000 */
[----:B------:R-:W-:-:S07]  /*0260*/  FSETP.GEU.AND P3, PT, R19, 1.175494350822287508e-38, PT ;  /* 0x008000001300780b */ /* 0x000fce0003f6e000 */
[----:B------:R-:W-:-:S04]  /*0270*/  @P0 FMUL R18, R18, 0.25 ;  /* 0x3e80000012120820 */ /* 0x000fc80000400000 */
[----:B------:R-:W-:Y:S01]  /*0280*/  @!P2 FMUL R18, R18, 16777216 ;  /* 0x4b8000001212a820 */ /* 0x000fe20000400000 */
[----:B------:R-:W-:-:S04]  /*0290*/  @P1 FMUL R19, R19, 0.25 ;  /* 0x3e80000013131820 */ /* 0x000fc80000400000 */
[----:B------:R-:W-:Y:S01]  /*02a0*/  @!P3 FMUL R19, R19, 16777216 ;  /* 0x4b8000001313b820 */ /* 0x000fe20000400000 */
[----:B------:R-:W1:Y:S01]  /*02b0*/  MUFU.RCP R18, R18 ;  /* 0x0000001200127308 */ /* 0x000e620000001000 */
[----:B------:R-:W-:-:S07]  /*02c0*/  FSEL R17, R16, 1, P0 ;  /* 0x3f80000010117808 */ /* 0x000fce0000000000 */
[----:B------:R-:W2:Y:S01]  /*02d0*/  MUFU.RCP R19, R19 ;  /* 0x0000001300137308 */ /* 0x000ea20000001000 */
[----:B------:R-:W-:Y:S01]  /*02e0*/  FSEL R16, R16, 1, P1 ;  /* 0x3f80000010107808 */ /* 0x000fe20000800000 */
[----:B------:R-:W-:Y:S01]  /*02f0*/  @!P2 FMUL R17, R17, 16777216 ;  /* 0x4b8000001111a820 */ /* 0x000fe20000400000 */
[----:B----4-:R-:W-:Y:S01]  /*0300*/  FADD R4, R4, R12 ;  /* 0x0000000c04047221 */ /* 0x010fe20000000000 */
[----:B------:R-:W-:Y:S02]  /*0310*/  FADD R5, R5, R13 ;  /* 0x0000000d05057221 */ /* 0x000fe40000000000 */
[----:B------:R-:W-:Y:S01]  /*0320*/  @!P3 FMUL R16, R16, 16777216 ;  /* 0x4b8000001010b820 */ /* 0x000fe20000400000 */
[----:B-1----:R-:W-:Y:S01]  /*0330*/  FMUL R17, R18, R17 ;  /* 0x0000001112117220 */ /* 0x002fe20000400000 */
[----:B-----5:R-:W-:Y:S01]  /*0340*/  FADD R14, -R14, R4 ;  /* 0x000000040e0e7221 */ /* 0x020fe20000000100 */
[----:B------:R-:W-:Y:S01]  /*0350*/  FADD R15, -R15, R5 ;  /* 0x000000050f0f7221 */ /* 0x000fe20000000100 */
[----:B--2---:R-:W-:-:S02]  /*0360*/  FMUL R16, R19, R16 ;  /* 0x0000001013107220 */ /* 0x004fc40000400000 */
[----:B------:R-:W-:Y:S02]  /*0370*/  FMUL R17, R14, R17 ;  /* 0x000000110e117220 */ /* 0x000fe40000400000 */
[----:B------:R-:W-:Y:S02]  /*0380*/  FMUL R16, R15, R16 ;  /* 0x000000100f107220 */ /* 0x000fe40000400000 */
[----:B---3--:R-:W-:Y:S02]  /*0390*/  FFMA R8, R8, R17, R10 ;  /* 0x0000001108087223 */ /* 0x008fe4000000000a */
[----:B------:R-:W-:-:S03]  /*03a0*/  FFMA R9, R9, R16, R11 ;  /* 0x0000001009097223 */ /* 0x000fc6000000000b */
[----:B------:R-:W-:Y:S02]  /*03b0*/  FSETP.GEU.AND P0, PT, R8, RZ, PT ;  /* 0x000000ff0800720b */ /* 0x000fe40003f0e000 */
[C---:B------:R-:W-:Y:S01]  /*03c0*/  FSETP.GEU.AND P1, PT, R9.reuse, RZ, PT ;  /* 0x000000ff0900720b */ /* 0x040fe20003f2e000 */
[----:B0-----:R-:W-:Y:S01]  /*03d0*/  IMAD.WIDE R6, R0, 0x4, R6 ;  /* 0x0000000400067825 */ /* 0x001fe200078e0206 */
[----:B------:R-:W-:Y:S02]  /*03e0*/  FSEL R8, R8, RZ, P0 ;  /* 0x000000ff08087208 */ /* 0x000fe40000000000 */
[----:B------:R-:W-:Y:S01]  /*03f0*/  FSEL R9, R9, RZ, P1 ;  /* 0x000000ff09097208 */ /* 0x000fe20000800000 */
[----:B------:R-:W-:Y:S04]  /*0400*/  STG.E.64 desc[UR4][R2.64], R4 ;  /* 0x0000000402007986 */ /* 0x000fe8000c101b04 */
[----:B------:R-:W-:Y:S01]  /*0410*/  STG.E.64 desc[UR4][R6.64], R8 ;  /* 0x0000000806007986 */ /* 0x000fe2000c101b04 */
[----:B------:R-:W-:Y:S05]  /*0420*/  EXIT ;  /* 0x000000000000794d */ /* 0x000fea0003800000 */
.L_x_0:
[----:B------:R-:W-:-:S00]  /*0430*/  BRA `(.L_x_0) ;  /* 0xfffffffc00fc7947 */ /* 0x000fc0000383ffff */
[----:B------:R-:W-:-:S00]  /*0440*/  NOP ;  /* 0x0000000000007918 */ /* 0x000fc00000000000 */
        /* <DEDUP_REMOVED lines=11> */
.L_x_1:


//--------------------- .nv.global.init           --------------------------
	.section	.nv.global.init,"aw",@progbits
.nv.global.init:
	.type		_$_str,@object
	.size		_$_str,(_$_str_$_2 - _$_str)
_$_str:
        /*0000*/ 	.byte	0x5f, 0x5f, 0x43, 0x55, 0x44, 0x41, 0x5f, 0x46, 0x54, 0x5a, 0x00
	.type		_$_str_$_2,@object
	.size		_$_str_$_2,(.L_1 - _$_str_$_2)
_$_str_$_2:
        /*000b*/ 	.byte	0x5f, 0x5f, 0x43, 0x55, 0x44, 0x41, 0x5f, 0x50, 0x52, 0x45, 0x43, 0x5f, 0x53, 0x51, 0x52, 0x54
        /*001b*/ 	.byte	0x00
.L_1:


//--------------------- .nv.constant0.triton_poi_fused__native_batch_norm_legit_no_training_convolution_relu_10 --------------------------
	.section	.nv.constant0.triton_poi_fused__native_batch_norm_legit_no_training_convolution_relu_10,"a",@progbits
	.sectionflags	@""
	.align	4
.nv.constant0.triton_poi_fused__native_batch_norm_legit_no_training_convolution_relu_10:
	.zero		588
